//
// Generated by NVIDIA NVVM Compiler
//
// Compiler Build ID: CL-36424714
// Cuda compilation tools, release 13.0, V13.0.88
// Based on NVVM 20.0.0
//

.version 9.0
.target sm_100
.address_size 64

	// .globl	_Z21kernelTransposeMatrixPKcPcjj

.visible .entry _Z21kernelTransposeMatrixPKcPcjj(
	.param .u64 .ptr .align 1 _Z21kernelTransposeMatrixPKcPcjj_param_0,
	.param .u64 .ptr .align 1 _Z21kernelTransposeMatrixPKcPcjj_param_1,
	.param .u32 _Z21kernelTransposeMatrixPKcPcjj_param_2,
	.param .u32 _Z21kernelTransposeMatrixPKcPcjj_param_3
)
{
	.reg .pred 	%p<4>;
	.reg .b16 	%rs<2>;
	.reg .b32 	%r<15>;
	.reg .b64 	%rd<9>;

	ld.param.u64 	%rd1, [_Z21kernelTransposeMatrixPKcPcjj_param_0];
	ld.param.u64 	%rd2, [_Z21kernelTransposeMatrixPKcPcjj_param_1];
	ld.param.u32 	%r5, [_Z21kernelTransposeMatrixPKcPcjj_param_2];
	ld.param.u32 	%r4, [_Z21kernelTransposeMatrixPKcPcjj_param_3];
	mov.u32 	%r6, %tid.x;
	mov.u32 	%r7, %ctaid.x;
	mov.u32 	%r8, %ntid.x;
	mad.lo.s32 	%r1, %r7, %r8, %r6;
	mov.u32 	%r9, %tid.y;
	mov.u32 	%r10, %ctaid.y;
	mov.u32 	%r11, %ntid.y;
	mad.lo.s32 	%r12, %r10, %r11, %r9;
	setp.ge.u32 	%p1, %r1, %r4;
	setp.ge.u32 	%p2, %r12, %r5;
	or.pred  	%p3, %p1, %p2;
	@%p3 bra 	$L__BB0_2;
	cvta.to.global.u64 	%rd3, %rd1;
	cvta.to.global.u64 	%rd4, %rd2;
	mad.lo.s32 	%r13, %r4, %r12, %r1;
	mad.lo.s32 	%r14, %r5, %r1, %r12;
	cvt.u64.u32 	%rd5, %r13;
	add.s64 	%rd6, %rd3, %rd5;
	ld.global.u8 	%rs1, [%rd6];
	cvt.u64.u32 	%rd7, %r14;
	add.s64 	%rd8, %rd4, %rd7;
	st.global.u8 	[%rd8], %rs1;
$L__BB0_2:
	ret;

}


// ===== COMPILED SASS (sm_100) =====

	.target	sm_100

	.elftype	@"ET_EXEC"


//--------------------- .note.nv.tkinfo           --------------------------
	.section	.note.nv.tkinfo,"",@"SHT_NOTE"
	.sectionflags	@"SHF_NOTE_NV_TKINFO"
	.tkinfo
        /*0018*/ 	.word	0x00000002
        /*0030*/ 	.string	""
        /*0030*/ 	.string	"ptxas"
        /*0030*/ 	.string	"Cuda compilation tools, release 13.0, V13.0.88"
        /*0030*/ 	.string	"Build cuda_13.0.r13.0/compiler.36424714_0"
        /*0030*/ 	.string	"-arch sm_100 -m 64 "



//--------------------- .note.nv.cuinfo           --------------------------
	.section	.note.nv.cuinfo,"",@"SHT_NOTE"
	.sectionflags	@"SHF_NOTE_NV_CUINFO"
        /*0018*/ 	.short	0x0002
        /*001a*/ 	.short	0x0064
        /*001c*/ 	.short	0x0082
	.zero		2


//--------------------- .nv.info                  --------------------------
	.section	.nv.info,"",@"SHT_CUDA_INFO"
	.align	4


	//----- nvinfo : EIATTR_REGCOUNT
	.align		4
        /*0000*/ 	.byte	0x04, 0x2f
        /*0002*/ 	.short	(.L_1 - .L_0)
	.align		4
.L_0:
        /*0004*/ 	.word	index@(_Z21kernelTransposeMatrixPKcPcjj)
        /*0008*/ 	.word	0x00000008


	//----- nvinfo : EIATTR_FRAME_SIZE
	.align		4
.L_1:
        /*000c*/ 	.byte	0x04, 0x11
        /*000e*/ 	.short	(.L_3 - .L_2)
	.align		4
.L_2:
        /*0010*/ 	.word	index@(_Z21kernelTransposeMatrixPKcPcjj)
        /*0014*/ 	.word	0x00000000


	//----- nvinfo : EIATTR_MIN_STACK_SIZE
	.align		4
.L_3:
        /*0018*/ 	.byte	0x04, 0x12
        /*001a*/ 	.short	(.L_5 - .L_4)
	.align		4
.L_4:
        /*001c*/ 	.word	index@(_Z21kernelTransposeMatrixPKcPcjj)
        /*0020*/ 	.word	0x00000000
.L_5:


//--------------------- .nv.compat                --------------------------
	.section	.nv.compat,"",@"SHT_CUDA_COMPAT_INFO"
	.align	4
        /*0000*/ 	.byte	0x02, 0x09, 0x00, 0x00, 0x02, 0x02, 0x01, 0x00, 0x02, 0x05, 0x05, 0x00, 0x03, 0x07, 0x01, 0x01
        /*0010*/ 	.byte	0x02, 0x03, 0x00, 0x00, 0x02, 0x06, 0x01, 0x00, 0x04, 0x0b, 0x08, 0x00, 0x09, 0x00, 0x00, 0x00
        /*0020*/ 	.byte	0x00, 0x00, 0x00, 0x00


//--------------------- .nv.info._Z21kernelTransposeMatrixPKcPcjj --------------------------
	.section	.nv.info._Z21kernelTransposeMatrixPKcPcjj,"",@"SHT_CUDA_INFO"
	.sectionflags	@""
	.align	4


	//----- nvinfo : EIATTR_CUDA_API_VERSION
	.align		4
        /*0000*/ 	.byte	0x04, 0x37
        /*0002*/ 	.short	(.L_7 - .L_6)
.L_6:
        /*0004*/ 	.word	0x00000082


	//----- nvinfo : EIATTR_KPARAM_INFO
	.align		4
.L_7:
        /*0008*/ 	.byte	0x04, 0x17
        /*000a*/ 	.short	(.L_9 - .L_8)
.L_8:
        /*000c*/ 	.word	0x00000000
        /*0010*/ 	.short	0x0003
        /*0012*/ 	.short	0x0014
        /*0014*/ 	.byte	0x00, 0xf0, 0x11, 0x00


	//----- nvinfo : EIATTR_KPARAM_INFO
	.align		4
.L_9:
        /*0018*/ 	.byte	0x04, 0x17
        /*001a*/ 	.short	(.L_11 - .L_10)
.L_10:
        /*001c*/ 	.word	0x00000000
        /*0020*/ 	.short	0x0002
        /*0022*/ 	.short	0x0010
        /*0024*/ 	.byte	0x00, 0xf0, 0x11, 0x00


	//----- nvinfo : EIATTR_KPARAM_INFO
	.align		4
.L_11:
        /*0028*/ 	.byte	0x04, 0x17
        /*002a*/ 	.short	(.L_13 - .L_12)
.L_12:
        /*002c*/ 	.word	0x00000000
        /*0030*/ 	.short	0x0001
        /*0032*/ 	.short	0x0008
        /*0034*/ 	.byte	0x00, 0xf5, 0x21, 0x00


	//----- nvinfo : EIATTR_KPARAM_INFO
	.align		4
.L_13:
        /*0038*/ 	.byte	0x04, 0x17
        /*003a*/ 	.short	(.L_15 - .L_14)
.L_14:
        /*003c*/ 	.word	0x00000000
        /*0040*/ 	.short	0x0000
        /*0042*/ 	.short	0x0000
        /*0044*/ 	.byte	0x00, 0xf5, 0x21, 0x00


	//----- nvinfo : EIATTR_SPARSE_MMA_MASK
	.align		4
.L_15:
        /*0048*/ 	.byte	0x03, 0x50
        /*004a*/ 	.short	0x0000


	//----- nvinfo : EIATTR_MAXREG_COUNT
	.align		4
        /*004c*/ 	.byte	0x03, 0x1b
        /*004e*/ 	.short	0x00ff


	//----- nvinfo : EIATTR_MERCURY_ISA_VERSION
	.align		4
        /*0050*/ 	.byte	0x03, 0x5f
        /*0052*/ 	.short	0x0101


	//----- nvinfo : EIATTR_VRC_CTA_INIT_COUNT
	.align		4
        /*0054*/ 	.byte	0x02, 0x4a
	.zero		1
	.zero		1


	//----- nvinfo : EIATTR_EXIT_INSTR_OFFSETS
	.align		4
        /*0058*/ 	.byte	0x04, 0x1c
        /*005a*/ 	.short	(.L_17 - .L_16)


	//   ....[0]....
.L_16:
        /*005c*/ 	.word	0x000000c0


	//   ....[1]....
        /*0060*/ 	.word	0x00000170


	//----- nvinfo : EIATTR_CBANK_PARAM_SIZE
	.align		4
.L_17:
        /*0064*/ 	.byte	0x03, 0x19
        /*0066*/ 	.short	0x0018


	//----- nvinfo : EIATTR_PARAM_CBANK
	.align		4
        /*0068*/ 	.byte	0x04, 0x0a
        /*006a*/ 	.short	(.L_19 - .L_18)
	.align		4
.L_18:
        /*006c*/ 	.word	index@(.nv.constant0._Z21kernelTransposeMatrixPKcPcjj)
        /*0070*/ 	.short	0x0380
        /*0072*/ 	.short	0x0018


	//----- nvinfo : EIATTR_SW_WAR
	.align		4
.L_19:
        /*0074*/ 	.byte	0x04, 0x36
        /*0076*/ 	.short	(.L_21 - .L_20)
.L_20:
        /*0078*/ 	.word	0x00000008
.L_21:


//--------------------- .nv.callgraph             --------------------------
	.section	.nv.callgraph,"",@"SHT_CUDA_CALLGRAPH"
	.align	4
	.sectionentsize	8
	.align		4
        /*0000*/ 	.word	0x00000000
	.align		4
        /*0004*/ 	.word	0xffffffff
	.align		4
        /*0008*/ 	.word	0x00000000
	.align		4
        /*000c*/ 	.word	0xfffffffe
	.align		4
        /*0010*/ 	.word	0x00000000
	.align		4
        /*0014*/ 	.word	0xfffffffd
	.align		4
        /*0018*/ 	.word	0x00000000
	.align		4
        /*001c*/ 	.word	0xfffffffc


//--------------------- .text._Z21kernelTransposeMatrixPKcPcjj --------------------------
	.section	.text._Z21kernelTransposeMatrixPKcPcjj,"ax",@progbits
	.align	128
        .global         _Z21kernelTransposeMatrixPKcPcjj
        .type           _Z21kernelTransposeMatrixPKcPcjj,@function
        .size           _Z21kernelTransposeMatrixPKcPcjj,(.L_x_1 - _Z21kernelTransposeMatrixPKcPcjj)
        .other          _Z21kernelTransposeMatrixPKcPcjj,@"STO_CUDA_ENTRY STV_DEFAULT"
_Z21kernelTransposeMatrixPKcPcjj:
.text._Z21kernelTransposeMatrixPKcPcjj:
[----:B------:R-:W-:Y:S01]  /*0000*/  LDC R1, c[0x0][0x37c] ;  /* 0x0000df00ff017b82 */ /* 0x000fe20000000800 */
[----:B------:R-:W0:Y:S07]  /*0010*/  S2R R5, SR_TID.Y ;  /* 0x0000000000057919 */ /* 0x000e2e0000002200 */
[----:B------:R-:W1:Y:S01]  /*0020*/  LDC R3, c[0x0][0x360] ;  /* 0x0000d800ff037b82 */ /* 0x000e620000000800 */
[----:B------:R-:W2:Y:S01]  /*0030*/  LDCU.64 UR6, c[0x0][0x390] ;  /* 0x00007200ff0677ac */ /* 0x000ea20008000a00 */
[----:B------:R-:W1:Y:S06]  /*0040*/  S2R R0, SR_TID.X ;  /* 0x0000000000007919 */ /* 0x000e6c0000002100 */
[----:B------:R-:W0:Y:S08]  /*0050*/  S2UR UR5, SR_CTAID.Y ;  /* 0x00000000000579c3 */ /* 0x000e300000002600 */
[----:B------:R-:W0:Y:S08]  /*0060*/  LDC R2, c[0x0][0x364] ;  /* 0x0000d900ff027b82 */ /* 0x000e300000000800 */
[----:B------:R-:W1:Y:S01]  /*0070*/  S2UR UR4, SR_CTAID.X ;  /* 0x00000000000479c3 */ /* 0x000e620000002500 */
[----:B0-----:R-:W-:-:S05]  /*0080*/  IMAD R5, R2, UR5, R5 ;  /* 0x0000000502057c24 */ /* 0x001fca000f8e0205 */
[----:B--2---:R-:W-:Y:S01]  /*0090*/  ISETP.GE.U32.AND P0, PT, R5, UR6, PT ;  /* 0x0000000605007c0c */ /* 0x004fe2000bf06070 */
[----:B-1----:R-:W-:-:S05]  /*00a0*/  IMAD R0, R3, UR4, R0 ;  /* 0x0000000403007c24 */ /* 0x002fca000f8e0200 */
[----:B------:R-:W-:-:S13]  /*00b0*/  ISETP.GE.U32.OR P0, PT, R0, UR7, P0 ;  /* 0x0000000700007c0c */ /* 0x000fda0008706470 */
[----:B------:R-:W-:Y:S05]  /*00c0*/  @P0 EXIT ;  /* 0x000000000000094d */ /* 0x000fea0003800000 */
[----:B------:R-:W0:Y:S01]  /*00d0*/  LDCU.128 UR8, c[0x0][0x380] ;  /* 0x00007000ff0877ac */ /* 0x000e220008000c00 */
[----:B------:R-:W-:Y:S01]  /*00e0*/  IMAD R2, R5, UR7, R0 ;  /* 0x0000000705027c24 */ /* 0x000fe2000f8e0200 */
[----:B------:R-:W1:Y:S04]  /*00f0*/  LDCU.64 UR4, c[0x0][0x358] ;  /* 0x00006b00ff0477ac */ /* 0x000e680008000a00 */
[----:B0-----:R-:W-:-:S04]  /*0100*/  IADD3 R2, P0, PT, R2, UR8, RZ ;  /* 0x0000000802027c10 */ /* 0x001fc8000ff1e0ff */
[----:B------:R-:W-:-:S06]  /*0110*/  IADD3.X R3, PT, PT, RZ, UR9, RZ, P0, !PT ;  /* 0x00000009ff037c10 */ /* 0x000fcc00087fe4ff */
[----:B-1----:R-:W2:Y:S01]  /*0120*/  LDG.E.U8 R3, desc[UR4][R2.64] ;  /* 0x0000000402037981 */ /* 0x002ea2000c1e1100 */
[----:B------:R-:W-:-:S05]  /*0130*/  IMAD R5, R0, UR6, R5 ;  /* 0x0000000600057c24 */ /* 0x000fca000f8e0205 */
[----:B------:R-:W-:-:S04]  /*0140*/  IADD3 R4, P0, PT, R5, UR10, RZ ;  /* 0x0000000a05047c10 */ /* 0x000fc8000ff1e0ff */
[----:B------:R-:W-:-:S05]  /*0150*/  IADD3.X R5, PT, PT, RZ, UR11, RZ, P0, !PT ;  /* 0x0000000bff057c10 */ /* 0x000fca00087fe4ff */
[----:B--2---:R-:W-:Y:S01]  /*0160*/  STG.E.U8 desc[UR4][R4.64], R3 ;  /* 0x0000000304007986 */ /* 0x004fe2000c101104 */
[----:B------:R-:W-:Y:S05]  /*0170*/  EXIT ;  /* 0x000000000000794d */ /* 0x000fea0003800000 */
.L_x_0:
[----:B------:R-:W-:-:S00]  /*0180*/  BRA `(.L_x_0) ;  /* 0xfffffffc00fc7947 */ /* 0x000fc0000383ffff */
[----:B------:R-:W-:-:S00]  /*0190*/  NOP ;  /* 0x0000000000007918 */ /* 0x000fc00000000000 */
        /* <DEDUP_REMOVED lines=14> */
.L_x_1:


//--------------------- .nv.shared.reserved.0     --------------------------
	.section	.nv.shared.reserved.0,"aw",@nobits
	.weak		__nv_reservedSMEM_offset_0_alias
	.size		__nv_reservedSMEM_offset_0_alias, 0, 64
	.other		__nv_reservedSMEM_offset_0_alias,@"STO_CUDA_RESERVED_SHARED STV_DEFAULT"
__nv_reservedSMEM_offset_0_alias:
	.zero		0
	.zero		64


//--------------------- .nv.constant0._Z21kernelTransposeMatrixPKcPcjj --------------------------
	.section	.nv.constant0._Z21kernelTransposeMatrixPKcPcjj,"a",@progbits
	.sectionflags	@""
	.align	4
.nv.constant0._Z21kernelTransposeMatrixPKcPcjj:
	.zero		920


//--------------------- SYMBOLS --------------------------

	.type		.nv.reservedSmem.offset0,@object
	.size		.nv.reservedSmem.offset0,0x4
